//
// Generated by NVIDIA NVVM Compiler
//
// Compiler Build ID: CL-36424714
// Cuda compilation tools, release 13.0, V13.0.88
// Based on NVVM 20.0.0
//

.version 9.0
.target sm_100
.address_size 64

	// .globl	_Z13gpu_reductionPfjS_

.visible .entry _Z13gpu_reductionPfjS_(
	.param .u64 .ptr .align 1 _Z13gpu_reductionPfjS__param_0,
	.param .u32 _Z13gpu_reductionPfjS__param_1,
	.param .u64 .ptr .align 1 _Z13gpu_reductionPfjS__param_2
)
{
	.reg .pred 	%p<19>;
	.reg .b32 	%r<27>;
	.reg .b32 	%f<39>;
	.reg .b64 	%rd<10>;

	ld.param.u64 	%rd6, [_Z13gpu_reductionPfjS__param_0];
	ld.param.u32 	%r14, [_Z13gpu_reductionPfjS__param_1];
	ld.param.u64 	%rd5, [_Z13gpu_reductionPfjS__param_2];
	cvta.to.global.u64 	%rd9, %rd6;
	add.s32 	%r1, %r14, 7;
	setp.lt.u32 	%p1, %r1, 8;
	@%p1 bra 	$L__BB0_27;
	shr.u32 	%r15, %r1, 3;
	mov.u32 	%r16, %ctaid.x;
	shl.b32 	%r17, %r16, 3;
	mov.u32 	%r18, %tid.x;
	add.s32 	%r2, %r17, %r18;
	mul.wide.s32 	%rd7, %r2, 4;
	add.s64 	%rd2, %rd9, %rd7;
	add.s32 	%r3, %r2, 4;
	add.s32 	%r19, %r15, -1;
	and.b32  	%r4, %r15, 3;
	setp.lt.u32 	%p2, %r19, 3;
	@%p2 bra 	$L__BB0_20;
	and.b32  	%r21, %r15, 536870908;
	neg.s32 	%r24, %r21;
$L__BB0_3:
	setp.ge.u32 	%p3, %r2, %r14;
	@%p3 bra 	$L__BB0_7;
	setp.ge.u32 	%p4, %r3, %r14;
	ld.global.f32 	%f1, [%rd2];
	mov.f32 	%f32, 0f00000000;
	@%p4 bra 	$L__BB0_6;
	ld.global.f32 	%f32, [%rd2+16];
$L__BB0_6:
	bar.sync 	0;
	add.f32 	%f20, %f1, %f32;
	st.global.f32 	[%rd2], %f20;
$L__BB0_7:
	setp.ge.u32 	%p5, %r2, %r14;
	bar.sync 	0;
	@%p5 bra 	$L__BB0_11;
	setp.ge.u32 	%p6, %r3, %r14;
	ld.global.f32 	%f4, [%rd2];
	mov.f32 	%f33, 0f00000000;
	@%p6 bra 	$L__BB0_10;
	ld.global.f32 	%f33, [%rd2+16];
$L__BB0_10:
	bar.sync 	0;
	add.f32 	%f22, %f4, %f33;
	st.global.f32 	[%rd2], %f22;
$L__BB0_11:
	setp.ge.u32 	%p7, %r2, %r14;
	bar.sync 	0;
	@%p7 bra 	$L__BB0_15;
	setp.ge.u32 	%p8, %r3, %r14;
	ld.global.f32 	%f7, [%rd2];
	mov.f32 	%f34, 0f00000000;
	@%p8 bra 	$L__BB0_14;
	ld.global.f32 	%f34, [%rd2+16];
$L__BB0_14:
	bar.sync 	0;
	add.f32 	%f24, %f7, %f34;
	st.global.f32 	[%rd2], %f24;
$L__BB0_15:
	setp.ge.u32 	%p9, %r2, %r14;
	bar.sync 	0;
	@%p9 bra 	$L__BB0_19;
	setp.ge.u32 	%p10, %r3, %r14;
	ld.global.f32 	%f10, [%rd2];
	mov.f32 	%f35, 0f00000000;
	@%p10 bra 	$L__BB0_18;
	ld.global.f32 	%f35, [%rd2+16];
$L__BB0_18:
	bar.sync 	0;
	add.f32 	%f26, %f10, %f35;
	st.global.f32 	[%rd2], %f26;
$L__BB0_19:
	bar.sync 	0;
	add.s32 	%r24, %r24, 4;
	setp.ne.s32 	%p11, %r24, 0;
	@%p11 bra 	$L__BB0_3;
$L__BB0_20:
	setp.eq.s32 	%p12, %r4, 0;
	@%p12 bra 	$L__BB0_27;
	neg.s32 	%r25, %r4;
$L__BB0_22:
	.pragma "nounroll";
	setp.ge.u32 	%p13, %r2, %r14;
	@%p13 bra 	$L__BB0_26;
	setp.ge.u32 	%p14, %r3, %r14;
	ld.global.f32 	%f13, [%rd2];
	mov.f32 	%f36, 0f00000000;
	@%p14 bra 	$L__BB0_25;
	ld.global.f32 	%f36, [%rd2+16];
$L__BB0_25:
	bar.sync 	0;
	add.f32 	%f28, %f13, %f36;
	st.global.f32 	[%rd2], %f28;
$L__BB0_26:
	bar.sync 	0;
	add.s32 	%r25, %r25, 1;
	setp.ne.s32 	%p15, %r25, 0;
	@%p15 bra 	$L__BB0_22;
$L__BB0_27:
	mov.u32 	%r22, %ctaid.x;
	setp.ne.s32 	%p16, %r22, 0;
	@%p16 bra 	$L__BB0_32;
	setp.eq.s32 	%p17, %r14, 0;
	mov.f32 	%f38, 0f00000000;
	@%p17 bra 	$L__BB0_31;
	min.u32 	%r23, %r14, 4;
	neg.s32 	%r26, %r23;
	mov.f32 	%f38, 0f00000000;
$L__BB0_30:
	ld.global.f32 	%f31, [%rd9];
	add.f32 	%f38, %f38, %f31;
	add.s32 	%r26, %r26, 1;
	setp.ne.s32 	%p18, %r26, 0;
	add.s64 	%rd9, %rd9, 4;
	@%p18 bra 	$L__BB0_30;
$L__BB0_31:
	cvta.to.global.u64 	%rd8, %rd5;
	st.global.f32 	[%rd8], %f38;
$L__BB0_32:
	ret;

}


// ===== COMPILED SASS (sm_100) =====

	.target	sm_100

	.elftype	@"ET_EXEC"


//--------------------- .note.nv.tkinfo           --------------------------
	.section	.note.nv.tkinfo,"",@"SHT_NOTE"
	.sectionflags	@"SHF_NOTE_NV_TKINFO"
	.tkinfo
        /*0018*/ 	.word	0x00000002
        /*0030*/ 	.string	""
        /*0030*/ 	.string	"ptxas"
        /*0030*/ 	.string	"Cuda compilation tools, release 13.0, V13.0.88"
        /*0030*/ 	.string	"Build cuda_13.0.r13.0/compiler.36424714_0"
        /*0030*/ 	.string	"-arch sm_100 -m 64 "



//--------------------- .note.nv.cuinfo           --------------------------
	.section	.note.nv.cuinfo,"",@"SHT_NOTE"
	.sectionflags	@"SHF_NOTE_NV_CUINFO"
        /*0018*/ 	.short	0x0002
        /*001a*/ 	.short	0x0064
        /*001c*/ 	.short	0x0082
	.zero		2


//--------------------- .nv.info                  --------------------------
	.section	.nv.info,"",@"SHT_CUDA_INFO"
	.align	4


	//----- nvinfo : EIATTR_REGCOUNT
	.align		4
        /*0000*/ 	.byte	0x04, 0x2f
        /*0002*/ 	.short	(.L_1 - .L_0)
	.align		4
.L_0:
        /*0004*/ 	.word	index@(_Z13gpu_reductionPfjS_)
        /*0008*/ 	.word	0x0000000e


	//----- nvinfo : EIATTR_FRAME_SIZE
	.align		4
.L_1:
        /*000c*/ 	.byte	0x04, 0x11
        /*000e*/ 	.short	(.L_3 - .L_2)
	.align		4
.L_2:
        /*0010*/ 	.word	index@(_Z13gpu_reductionPfjS_)
        /*0014*/ 	.word	0x00000000


	//----- nvinfo : EIATTR_MIN_STACK_SIZE
	.align		4
.L_3:
        /*0018*/ 	.byte	0x04, 0x12
        /*001a*/ 	.short	(.L_5 - .L_4)
	.align		4
.L_4:
        /*001c*/ 	.word	index@(_Z13gpu_reductionPfjS_)
        /*0020*/ 	.word	0x00000000
.L_5:


//--------------------- .nv.compat                --------------------------
	.section	.nv.compat,"",@"SHT_CUDA_COMPAT_INFO"
	.align	4
        /*0000*/ 	.byte	0x02, 0x09, 0x00, 0x00, 0x02, 0x02, 0x01, 0x00, 0x02, 0x05, 0x05, 0x00, 0x03, 0x07, 0x01, 0x01
        /*0010*/ 	.byte	0x02, 0x03, 0x00, 0x00, 0x02, 0x06, 0x01, 0x00, 0x04, 0x0b, 0x08, 0x00, 0x09, 0x00, 0x00, 0x00
        /*0020*/ 	.byte	0x00, 0x00, 0x00, 0x00


//--------------------- .nv.info._Z13gpu_reductionPfjS_ --------------------------
	.section	.nv.info._Z13gpu_reductionPfjS_,"",@"SHT_CUDA_INFO"
	.sectionflags	@""
	.align	4


	//----- nvinfo : EIATTR_CUDA_API_VERSION
	.align		4
        /*0000*/ 	.byte	0x04, 0x37
        /*0002*/ 	.short	(.L_7 - .L_6)
.L_6:
        /*0004*/ 	.word	0x00000082


	//----- nvinfo : EIATTR_KPARAM_INFO
	.align		4
.L_7:
        /*0008*/ 	.byte	0x04, 0x17
        /*000a*/ 	.short	(.L_9 - .L_8)
.L_8:
        /*000c*/ 	.word	0x00000000
        /*0010*/ 	.short	0x0002
        /*0012*/ 	.short	0x0010
        /*0014*/ 	.byte	0x00, 0xf5, 0x21, 0x00


	//----- nvinfo : EIATTR_KPARAM_INFO
	.align		4
.L_9:
        /*0018*/ 	.byte	0x04, 0x17
        /*001a*/ 	.short	(.L_11 - .L_10)
.L_10:
        /*001c*/ 	.word	0x00000000
        /*0020*/ 	.short	0x0001
        /*0022*/ 	.short	0x0008
        /*0024*/ 	.byte	0x00, 0xf0, 0x11, 0x00


	//----- nvinfo : EIATTR_KPARAM_INFO
	.align		4
.L_11:
        /*0028*/ 	.byte	0x04, 0x17
        /*002a*/ 	.short	(.L_13 - .L_12)
.L_12:
        /*002c*/ 	.word	0x00000000
        /*0030*/ 	.short	0x0000
        /*0032*/ 	.short	0x0000
        /*0034*/ 	.byte	0x00, 0xf5, 0x21, 0x00


	//----- nvinfo : EIATTR_SPARSE_MMA_MASK
	.align		4
.L_13:
        /*0038*/ 	.byte	0x03, 0x50
        /*003a*/ 	.short	0x0000


	//----- nvinfo : EIATTR_MAXREG_COUNT
	.align		4
        /*003c*/ 	.byte	0x03, 0x1b
        /*003e*/ 	.short	0x00ff


	//----- nvinfo : EIATTR_NUM_BARRIERS
	.align		4
        /*0040*/ 	.byte	0x02, 0x4c
        /*0042*/ 	.byte	0x01
	.zero		1


	//----- nvinfo : EIATTR_MERCURY_ISA_VERSION
	.align		4
        /*0044*/ 	.byte	0x03, 0x5f
        /*0046*/ 	.short	0x0101


	//----- nvinfo : EIATTR_VRC_CTA_INIT_COUNT
	.align		4
        /*0048*/ 	.byte	0x02, 0x4a
	.zero		1
	.zero		1


	//----- nvinfo : EIATTR_EXIT_INSTR_OFFSETS
	.align		4
        /*004c*/ 	.byte	0x04, 0x1c
        /*004e*/ 	.short	(.L_15 - .L_14)


	//   ....[0]....
.L_14:
        /*0050*/ 	.word	0x000005f0


	//   ....[1]....
        /*0054*/ 	.word	0x00000980


	//----- nvinfo : EIATTR_CRS_STACK_SIZE
	.align		4
.L_15:
        /*0058*/ 	.byte	0x04, 0x1e
        /*005a*/ 	.short	(.L_17 - .L_16)
.L_16:
        /*005c*/ 	.word	0x00000000


	//----- nvinfo : EIATTR_CBANK_PARAM_SIZE
	.align		4
.L_17:
        /*0060*/ 	.byte	0x03, 0x19
        /*0062*/ 	.short	0x0018


	//----- nvinfo : EIATTR_PARAM_CBANK
	.align		4
        /*0064*/ 	.byte	0x04, 0x0a
        /*0066*/ 	.short	(.L_19 - .L_18)
	.align		4
.L_18:
        /*0068*/ 	.word	index@(.nv.constant0._Z13gpu_reductionPfjS_)
        /*006c*/ 	.short	0x0380
        /*006e*/ 	.short	0x0018


	//----- nvinfo : EIATTR_SW_WAR
	.align		4
.L_19:
        /*0070*/ 	.byte	0x04, 0x36
        /*0072*/ 	.short	(.L_21 - .L_20)
.L_20:
        /*0074*/ 	.word	0x00000008
.L_21:


//--------------------- .nv.callgraph             --------------------------
	.section	.nv.callgraph,"",@"SHT_CUDA_CALLGRAPH"
	.align	4
	.sectionentsize	8
	.align		4
        /*0000*/ 	.word	0x00000000
	.align		4
        /*0004*/ 	.word	0xffffffff
	.align		4
        /*0008*/ 	.word	0x00000000
	.align		4
        /*000c*/ 	.word	0xfffffffe
	.align		4
        /*0010*/ 	.word	0x00000000
	.align		4
        /*0014*/ 	.word	0xfffffffd
	.align		4
        /*0018*/ 	.word	0x00000000
	.align		4
        /*001c*/ 	.word	0xfffffffc


//--------------------- .text._Z13gpu_reductionPfjS_ --------------------------
	.section	.text._Z13gpu_reductionPfjS_,"ax",@progbits
	.align	128
        .global         _Z13gpu_reductionPfjS_
        .type           _Z13gpu_reductionPfjS_,@function
        .size           _Z13gpu_reductionPfjS_,(.L_x_15 - _Z13gpu_reductionPfjS_)
        .other          _Z13gpu_reductionPfjS_,@"STO_CUDA_ENTRY STV_DEFAULT"
_Z13gpu_reductionPfjS_:
.text._Z13gpu_reductionPfjS_:
[----:B------:R-:W-:Y:S01]  /*0000*/  LDC R1, c[0x0][0x37c] ;  /* 0x0000df00ff017b82 */ /* 0x000fe20000000800 */
[----:B------:R-:W0:Y:S07]  /*0010*/  LDCU UR5, c[0x0][0x388] ;  /* 0x00007100ff0577ac */ /* 0x000e2e0008000800 */
[----:B------:R-:W1:Y:S01]  /*0020*/  LDC R5, c[0x0][0x384] ;  /* 0x0000e100ff057b82 */ /* 0x000e620000000800 */
[----:B------:R-:W2:Y:S01]  /*0030*/  LDCU UR4, c[0x0][0x380] ;  /* 0x00007000ff0477ac */ /* 0x000ea20008000800 */
[----:B------:R-:W3:Y:S01]  /*0040*/  LDCU.64 UR6, c[0x0][0x358] ;  /* 0x00006b00ff0677ac */ /* 0x000ee20008000a00 */
[----:B0-----:R-:W-:-:S04]  /*0050*/  IMAD.U32 R11, RZ, RZ, UR5 ;  /* 0x00000005ff0b7e24 */ /* 0x001fc8000f8e00ff */
[----:B------:R-:W-:Y:S01]  /*0060*/  VIADD R4, R11, 0x7 ;  /* 0x000000070b047836 */ /* 0x000fe20000000000 */
[----:B--2---:R-:W-:-:S04]  /*0070*/  MOV R0, UR4 ;  /* 0x0000000400007c02 */ /* 0x004fc80008000f00 */
[----:B------:R-:W-:-:S13]  /*0080*/  ISETP.GE.U32.AND P0, PT, R4, 0x8, PT ;  /* 0x000000080400780c */ /* 0x000fda0003f06070 */
[----:B---3--:R-:W-:Y:S05]  /*0090*/  @!P0 BRA `(.L_x_0) ;  /* 0x00000004004c8947 */ /* 0x008fea0003800000 */
[----:B------:R-:W0:Y:S01]  /*00a0*/  S2R R7, SR_CTAID.X ;  /* 0x0000000000077919 */ /* 0x000e220000002500 */
[----:B------:R-:W-:Y:S01]  /*00b0*/  SHF.R.U32.HI R4, RZ, 0x3, R4 ;  /* 0x00000003ff047819 */ /* 0x000fe20000011604 */
[----:B------:R-:W2:Y:S01]  /*00c0*/  LDC.64 R2, c[0x0][0x380] ;  /* 0x0000e000ff027b82 */ /* 0x000ea20000000a00 */
[----:B------:R-:W0:Y:S03]  /*00d0*/  S2R R6, SR_TID.X ;  /* 0x0000000000067919 */ /* 0x000e260000002100 */
[----:B------:R-:W-:-:S05]  /*00e0*/  VIADD R8, R4, 0xffffffff ;  /* 0xffffffff04087836 */ /* 0x000fca0000000000 */
[----:B------:R-:W-:Y:S02]  /*00f0*/  ISETP.GE.U32.AND P0, PT, R8, 0x3, PT ;  /* 0x000000030800780c */ /* 0x000fe40003f06070 */
[----:B------:R-:W-:Y:S01]  /*0100*/  LOP3.LUT R8, R4, 0x3, RZ, 0xc0, !PT ;  /* 0x0000000304087812 */ /* 0x000fe200078ec0ff */
[----:B0-----:R-:W-:-:S04]  /*0110*/  IMAD R7, R7, 0x8, R6 ;  /* 0x0000000807077824 */ /* 0x001fc800078e0206 */
[C---:B--2---:R-:W-:Y:S01]  /*0120*/  IMAD.WIDE R2, R7.reuse, 0x4, R2 ;  /* 0x0000000407027825 */ /* 0x044fe200078e0202 */
[----:B------:R-:W-:-:S05]  /*0130*/  IADD3 R6, PT, PT, R7, 0x4, RZ ;  /* 0x0000000407067810 */ /* 0x000fca0007ffe0ff */
[----:B------:R-:W-:Y:S05]  /*0140*/  @!P0 BRA `(.L_x_1) ;  /* 0x0000000000d48947 */ /* 0x000fea0003800000 */
[----:B------:R-:W-:Y:S01]  /*0150*/  LOP3.LUT R4, R4, 0x1ffffffc, RZ, 0xc0, !PT ;  /* 0x1ffffffc04047812 */ /* 0x000fe200078ec0ff */
[----:B------:R-:W0:Y:S01]  /*0160*/  LDCU UR4, c[0x0][0x388] ;  /* 0x00007100ff0477ac */ /* 0x000e220008000800 */
[----:B------:R-:W-:-:S03]  /*0170*/  ISETP.GE.U32.AND P0, PT, R7, R11, PT ;  /* 0x0000000b0700720c */ /* 0x000fc60003f06070 */
[----:B------:R-:W-:-:S10]  /*0180*/  IMAD.MOV R4, RZ, RZ, -R4 ;  /* 0x000000ffff047224 */ /* 0x000fd400078e0a04 */
.L_x_6:
[----:B0-----:R-:W-:Y:S01]  /*0190*/  IMAD.U32 R11, RZ, RZ, UR4 ;  /* 0x00000004ff0b7e24 */ /* 0x001fe2000f8e00ff */
[----:B--234-:R-:W-:Y:S06]  /*01a0*/  @P0 BRA `(.L_x_2) ;  /* 0x0000000000200947 */ /* 0x01cfec0003800000 */
[----:B------:R-:W-:Y:S01]  /*01b0*/  ISETP.GE.U32.AND P0, PT, R6, UR4, PT ;  /* 0x0000000406007c0c */ /* 0x000fe2000bf06070 */
[----:B------:R-:W-:Y:S01]  /*01c0*/  HFMA2 R10, -RZ, RZ, 0, 0 ;  /* 0x00000000ff0a7431 */ /* 0x000fe200000001ff */
[----:B------:R-:W2:Y:S11]  /*01d0*/  LDG.E R9, desc[UR6][R2.64] ;  /* 0x0000000602097981 */ /* 0x000eb6000c1e1900 */
[----:B------:R-:W2:Y:S01]  /*01e0*/  @!P0 LDG.E R10, desc[UR6][R2.64+0x10] ;  /* 0x00001006020a8981 */ /* 0x000ea2000c1e1900 */
[----:B------:R-:W-:Y:S05]  /*01f0*/  WARPSYNC.ALL ;  /* 0x0000000000007948 */ /* 0x000fea0003800000 */
[----:B------:R-:W-:Y:S01]  /*0200*/  BAR.SYNC.DEFER_BLOCKING 0x0 ;  /* 0x0000000000007b1d */ /* 0x000fe20000010000 */
[----:B--2---:R-:W-:-:S05]  /*0210*/  FADD R9, R9, R10 ;  /* 0x0000000a09097221 */ /* 0x004fca0000000000 */
[----:B------:R0:W-:Y:S02]  /*0220*/  STG.E desc[UR6][R2.64], R9 ;  /* 0x0000000902007986 */ /* 0x0001e4000c101906 */
.L_x_2:
[----:B------:R-:W-:Y:S01]  /*0230*/  ISETP.GE.U32.AND P0, PT, R7, R11, PT ;  /* 0x0000000b0700720c */ /* 0x000fe20003f06070 */
[----:B------:R-:W-:Y:S05]  /*0240*/  WARPSYNC.ALL ;  /* 0x0000000000007948 */ /* 0x000fea0003800000 */
[----:B------:R-:W-:Y:S07]  /*0250*/  BAR.SYNC.DEFER_BLOCKING 0x0 ;  /* 0x0000000000007b1d */ /* 0x000fee0000010000 */
[----:B------:R-:W-:Y:S05]  /*0260*/  @P0 BRA `(.L_x_3) ;  /* 0x0000000000200947 */ /* 0x000fea0003800000 */
[----:B------:R-:W-:Y:S01]  /*0270*/  ISETP.GE.U32.AND P1, PT, R6, R11, PT ;  /* 0x0000000b0600720c */ /* 0x000fe20003f26070 */
[----:B------:R-:W-:Y:S01]  /*0280*/  IMAD.MOV.U32 R10, RZ, RZ, RZ ;  /* 0x000000ffff0a7224 */ /* 0x000fe200078e00ff */
[----:B0-----:R-:W2:Y:S11]  /*0290*/  LDG.E R9, desc[UR6][R2.64] ;  /* 0x0000000602097981 */ /* 0x001eb6000c1e1900 */
[----:B------:R-:W2:Y:S01]  /*02a0*/  @!P1 LDG.E R10, desc[UR6][R2.64+0x10] ;  /* 0x00001006020a9981 */ /* 0x000ea2000c1e1900 */
[----:B------:R-:W-:Y:S05]  /*02b0*/  WARPSYNC.ALL ;  /* 0x0000000000007948 */ /* 0x000fea0003800000 */
[----:B------:R-:W-:Y:S01]  /*02c0*/  BAR.SYNC.DEFER_BLOCKING 0x0 ;  /* 0x0000000000007b1d */ /* 0x000fe20000010000 */
[----:B--2---:R-:W-:-:S05]  /*02d0*/  FADD R9, R9, R10 ;  /* 0x0000000a09097221 */ /* 0x004fca0000000000 */
[----:B------:R2:W-:Y:S02]  /*02e0*/  STG.E desc[UR6][R2.64], R9 ;  /* 0x0000000902007986 */ /* 0x0005e4000c101906 */
.L_x_3:
[----:B------:R-:W-:Y:S05]  /*02f0*/  WARPSYNC.ALL ;  /* 0x0000000000007948 */ /* 0x000fea0003800000 */
[----:B------:R-:W-:Y:S06]  /*0300*/  BAR.SYNC.DEFER_BLOCKING 0x0 ;  /* 0x0000000000007b1d */ /* 0x000fec0000010000 */
[----:B------:R-:W-:Y:S05]  /*0310*/  @P0 BRA `(.L_x_4) ;  /* 0x0000000000200947 */ /* 0x000fea0003800000 */
[----:B------:R-:W-:Y:S01]  /*0320*/  ISETP.GE.U32.AND P1, PT, R6, R11, PT ;  /* 0x0000000b0600720c */ /* 0x000fe20003f26070 */
[----:B------:R-:W-:Y:S01]  /*0330*/  IMAD.MOV.U32 R10, RZ, RZ, RZ ;  /* 0x000000ffff0a7224 */ /* 0x000fe200078e00ff */
[----:B0-2---:R-:W2:Y:S11]  /*0340*/  LDG.E R9, desc[UR6][R2.64] ;  /* 0x0000000602097981 */ /* 0x005eb6000c1e1900 */
[----:B------:R-:W2:Y:S01]  /*0350*/  @!P1 LDG.E R10, desc[UR6][R2.64+0x10] ;  /* 0x00001006020a9981 */ /* 0x000ea2000c1e1900 */
[----:B------:R-:W-:Y:S05]  /*0360*/  WARPSYNC.ALL ;  /* 0x0000000000007948 */ /* 0x000fea0003800000 */
[----:B------:R-:W-:Y:S01]  /*0370*/  BAR.SYNC.DEFER_BLOCKING 0x0 ;  /* 0x0000000000007b1d */ /* 0x000fe20000010000 */
[----:B--2---:R-:W-:-:S05]  /*0380*/  FADD R9, R9, R10 ;  /* 0x0000000a09097221 */ /* 0x004fca0000000000 */
[----:B------:R3:W-:Y:S02]  /*0390*/  STG.E desc[UR6][R2.64], R9 ;  /* 0x0000000902007986 */ /* 0x0007e4000c101906 */
.L_x_4:
[----:B------:R-:W-:Y:S05]  /*03a0*/  WARPSYNC.ALL ;  /* 0x0000000000007948 */ /* 0x000fea0003800000 */
[----:B------:R-:W-:Y:S01]  /*03b0*/  IADD3 R4, PT, PT, R4, 0x4, RZ ;  /* 0x0000000404047810 */ /* 0x000fe20007ffe0ff */
[----:B------:R-:W-:Y:S03]  /*03c0*/  BAR.SYNC.DEFER_BLOCKING 0x0 ;  /* 0x0000000000007b1d */ /* 0x000fe60000010000 */
[----:B------:R-:W-:-:S03]  /*03d0*/  ISETP.NE.AND P1, PT, R4, RZ, PT ;  /* 0x000000ff0400720c */ /* 0x000fc60003f25270 */
[----:B------:R-:W-:Y:S10]  /*03e0*/  @P0 BRA `(.L_x_5) ;  /* 0x0000000000200947 */ /* 0x000ff40003800000 */
[----:B------:R-:W-:Y:S01]  /*03f0*/  ISETP.GE.U32.AND P2, PT, R6, R11, PT ;  /* 0x0000000b0600720c */ /* 0x000fe20003f46070 */
[----:B------:R-:W-:Y:S01]  /*0400*/  IMAD.MOV.U32 R10, RZ, RZ, RZ ;  /* 0x000000ffff0a7224 */ /* 0x000fe200078e00ff */
[----:B0-23--:R-:W2:Y:S11]  /*0410*/  LDG.E R9, desc[UR6][R2.64] ;  /* 0x0000000602097981 */ /* 0x00deb6000c1e1900 */
[----:B------:R-:W2:Y:S01]  /*0420*/  @!P2 LDG.E R10, desc[UR6][R2.64+0x10] ;  /* 0x00001006020aa981 */ /* 0x000ea2000c1e1900 */
[----:B------:R-:W-:Y:S05]  /*0430*/  WARPSYNC.ALL ;  /* 0x0000000000007948 */ /* 0x000fea0003800000 */
[----:B------:R-:W-:Y:S01]  /*0440*/  BAR.SYNC.DEFER_BLOCKING 0x0 ;  /* 0x0000000000007b1d */ /* 0x000fe20000010000 */
[----:B--2---:R-:W-:-:S05]  /*0450*/  FADD R9, R9, R10 ;  /* 0x0000000a09097221 */ /* 0x004fca0000000000 */
[----:B------:R4:W-:Y:S02]  /*0460*/  STG.E desc[UR6][R2.64], R9 ;  /* 0x0000000902007986 */ /* 0x0009e4000c101906 */
.L_x_5:
[----:B------:R-:W-:Y:S05]  /*0470*/  WARPSYNC.ALL ;  /* 0x0000000000007948 */ /* 0x000fea0003800000 */
[----:B------:R-:W-:Y:S06]  /*0480*/  BAR.SYNC.DEFER_BLOCKING 0x0 ;  /* 0x0000000000007b1d */ /* 0x000fec0000010000 */
[----:B------:R-:W-:Y:S05]  /*0490*/  @P1 BRA `(.L_x_6) ;  /* 0xfffffffc003c1947 */ /* 0x000fea000383ffff */
.L_x_1:
[----:B------:R-:W-:-:S13]  /*04a0*/  ISETP.NE.AND P0, PT, R8, RZ, PT ;  /* 0x000000ff0800720c */ /* 0x000fda0003f05270 */
[----:B------:R-:W-:Y:S05]  /*04b0*/  @!P0 BRA `(.L_x_0) ;  /* 0x0000000000448947 */ /* 0x000fea0003800000 */
[----:B------:R-:W-:Y:S01]  /*04c0*/  ISETP.GE.U32.AND P1, PT, R7, R11, PT ;  /* 0x0000000b0700720c */ /* 0x000fe20003f26070 */
[----:B------:R-:W-:Y:S01]  /*04d0*/  IMAD.MOV R8, RZ, RZ, -R8 ;  /* 0x000000ffff087224 */ /* 0x000fe200078e0a08 */
[----:B------:R-:W0:Y:S11]  /*04e0*/  LDCU UR4, c[0x0][0x388] ;  /* 0x00007100ff0477ac */ /* 0x000e360008000800 */
.L_x_8:
[----:B0-----:R-:W-:Y:S05]  /*04f0*/  @P1 BRA `(.L_x_7) ;  /* 0x0000000000201947 */ /* 0x001fea0003800000 */
[----:B0-----:R-:W-:Y:S01]  /*0500*/  ISETP.GE.U32.AND P0, PT, R6, UR4, PT ;  /* 0x0000000406007c0c */ /* 0x001fe2000bf06070 */
[----:B------:R-:W5:Y:S01]  /*0510*/  LDG.E R4, desc[UR6][R2.64] ;  /* 0x0000000602047981 */ /* 0x000f62000c1e1900 */
[----:B------:R-:W-:-:S11]  /*0520*/  MOV R7, RZ ;  /* 0x000000ff00077202 */ /* 0x000fd60000000f00 */
[----:B------:R-:W5:Y:S01]  /*0530*/  @!P0 LDG.E R7, desc[UR6][R2.64+0x10] ;  /* 0x0000100602078981 */ /* 0x000f62000c1e1900 */
[----:B------:R-:W-:Y:S05]  /*0540*/  WARPSYNC.ALL ;  /* 0x0000000000007948 */ /* 0x000fea0003800000 */
[----:B------:R-:W-:Y:S01]  /*0550*/  BAR.SYNC.DEFER_BLOCKING 0x0 ;  /* 0x0000000000007b1d */ /* 0x000fe20000010000 */
[----:B-----5:R-:W-:-:S05]  /*0560*/  FADD R7, R4, R7 ;  /* 0x0000000704077221 */ /* 0x020fca0000000000 */
[----:B------:R0:W-:Y:S02]  /*0570*/  STG.E desc[UR6][R2.64], R7 ;  /* 0x0000000702007986 */ /* 0x0001e4000c101906 */
.L_x_7:
[----:B------:R-:W-:Y:S01]  /*0580*/  VIADD R8, R8, 0x1 ;  /* 0x0000000108087836 */ /* 0x000fe20000000000 */
[----:B------:R-:W-:Y:S05]  /*0590*/  WARPSYNC.ALL ;  /* 0x0000000000007948 */ /* 0x000fea0003800000 */
[----:B------:R-:W-:Y:S01]  /*05a0*/  BAR.SYNC.DEFER_BLOCKING 0x0 ;  /* 0x0000000000007b1d */ /* 0x000fe20000010000 */
[----:B------:R-:W-:-:S13]  /*05b0*/  ISETP.NE.AND P0, PT, R8, RZ, PT ;  /* 0x000000ff0800720c */ /* 0x000fda0003f05270 */
[----:B------:R-:W-:Y:S05]  /*05c0*/  @P0 BRA `(.L_x_8) ;  /* 0xfffffffc00c80947 */ /* 0x000fea000383ffff */
.L_x_0:
[----:B------:R-:W5:Y:S02]  /*05d0*/  S2UR UR5, SR_CTAID.X ;  /* 0x00000000000579c3 */ /* 0x000f640000002500 */
[----:B-----5:R-:W-:-:S13]  /*05e0*/  ISETP.NE.AND P0, PT, RZ, UR5, PT ;  /* 0x00000005ff007c0c */ /* 0x020fda000bf05270 */
[----:B0-----:R-:W-:Y:S05]  /*05f0*/  @P0 EXIT ;  /* 0x000000000000094d */ /* 0x001fea0003800000 */
[----:B------:R-:W0:Y:S01]  /*0600*/  LDCU UR4, c[0x0][0x388] ;  /* 0x00007100ff0477ac */ /* 0x000e220008000800 */
[----:B------:R-:W-:Y:S01]  /*0610*/  HFMA2 R7, -RZ, RZ, 0, 0 ;  /* 0x00000000ff077431 */ /* 0x000fe200000001ff */
[----:B0-----:R-:W-:-:S09]  /*0620*/  UISETP.NE.AND UP0, UPT, UR4, URZ, UPT ;  /* 0x000000ff0400728c */ /* 0x001fd2000bf05270 */
[----:B------:R-:W-:Y:S05]  /*0630*/  BRA.U !UP0, `(.L_x_9) ;  /* 0x0000000108c87547 */ /* 0x000fea000b800000 */
[----:B------:R-:W-:Y:S01]  /*0640*/  UISETP.LT.U32.AND UP0, UPT, UR4, 0x4, UPT ;  /* 0x000000040400788c */ /* 0x000fe2000bf01070 */
[----:B------:R-:W-:-:S03]  /*0650*/  IMAD.MOV.U32 R7, RZ, RZ, RZ ;  /* 0x000000ffff077224 */ /* 0x000fc600078e00ff */
[----:B------:R-:W-:-:S04]  /*0660*/  USEL UR4, UR4, 0x4, UP0 ;  /* 0x0000000404047887 */ /* 0x000fc80008000000 */
[----:B------:R-:W-:-:S04]  /*0670*/  UIADD3 UR4, UPT, UPT, -UR4, URZ, URZ ;  /* 0x000000ff04047290 */ /* 0x000fc8000fffe1ff */
[----:B------:R-:W-:-:S09]  /*0680*/  UISETP.GE.AND UP0, UPT, UR4, URZ, UPT ;  /* 0x000000ff0400728c */ /* 0x000fd2000bf06270 */
[----:B------:R-:W-:Y:S05]  /*0690*/  BRA.U UP0, `(.L_x_10) ;  /* 0x00000001008c7547 */ /* 0x000fea000b800000 */
[----:B------:R-:W-:Y:S02]  /*06a0*/  UIADD3 UR5, UPT, UPT, -UR4, URZ, URZ ;  /* 0x000000ff04057290 */ /* 0x000fe4000fffe1ff */
[----:B------:R-:W-:Y:S02]  /*06b0*/  UPLOP3.LUT UP0, UPT, UPT, UPT, UPT, 0x80, 0x8 ;  /* 0x000000000008789c */ /* 0x000fe40003f0f070 */
[----:B------:R-:W-:-:S09]  /*06c0*/  UISETP.GT.AND UP1, UPT, UR5, 0x3, UPT ;  /* 0x000000030500788c */ /* 0x000fd2000bf24270 */
[----:B------:R-:W-:Y:S05]  /*06d0*/  BRA.U !UP1, `(.L_x_11) ;  /* 0x0000000109407547 */ /* 0x000fea000b800000 */
[----:B------:R-:W-:-:S11]  /*06e0*/  UPLOP3.LUT UP0, UPT, UPT, UPT, UPT, 0x40, 0x4 ;  /* 0x000000000004789c */ /* 0x000fd60003f0e870 */
.L_x_12:
[----:B--234-:R-:W-:Y:S01]  /*06f0*/  MOV R2, R0 ;  /* 0x0000000000027202 */ /* 0x01cfe20000000f00 */
[----:B-1----:R-:W-:-:S05]  /*0700*/  IMAD.MOV.U32 R3, RZ, RZ, R5 ;  /* 0x000000ffff037224 */ /* 0x002fca00078e0005 */
[----:B------:R-:W2:Y:S04]  /*0710*/  LDG.E R0, desc[UR6][R2.64] ;  /* 0x0000000602007981 */ /* 0x000ea8000c1e1900 */
[----:B------:R-:W3:Y:S04]  /*0720*/  LDG.E R5, desc[UR6][R2.64+0x4] ;  /* 0x0000040602057981 */ /* 0x000ee8000c1e1900 */
[----:B------:R-:W4:Y:S04]  /*0730*/  LDG.E R4, desc[UR6][R2.64+0x8] ;  /* 0x0000080602047981 */ /* 0x000f28000c1e1900 */
[----:B------:R-:W5:Y:S01]  /*0740*/  LDG.E R9, desc[UR6][R2.64+0xc] ;  /* 0x00000c0602097981 */ /* 0x000f62000c1e1900 */
[----:B------:R-:W-:-:S04]  /*0750*/  UIADD3 UR4, UPT, UPT, UR4, 0x4, URZ ;  /* 0x0000000404047890 */ /* 0x000fc8000fffe0ff */
[----:B------:R-:W-:Y:S01]  /*0760*/  UISETP.GE.AND UP1, UPT, UR4, -0x3, UPT ;  /* 0xfffffffd0400788c */ /* 0x000fe2000bf26270 */
[----:B--2---:R-:W-:-:S04]  /*0770*/  FADD R0, R0, R7 ;  /* 0x0000000700007221 */ /* 0x004fc80000000000 */
[----:B---3--:R-:W-:Y:S01]  /*0780*/  FADD R5, R0, R5 ;  /* 0x0000000500057221 */ /* 0x008fe20000000000 */
[----:B------:R-:W-:-:S03]  /*0790*/  IADD3 R0, P0, PT, R2, 0x10, RZ ;  /* 0x0000001002007810 */ /* 0x000fc60007f1e0ff */
[----:B----4-:R-:W-:Y:S01]  /*07a0*/  FADD R4, R5, R4 ;  /* 0x0000000405047221 */ /* 0x010fe20000000000 */
[----:B------:R-:W-:-:S03]  /*07b0*/  IADD3.X R5, PT, PT, RZ, R3, RZ, P0, !PT ;  /* 0x00000003ff057210 */ /* 0x000fc600007fe4ff */
[----:B-----5:R-:W-:Y:S01]  /*07c0*/  FADD R7, R4, R9 ;  /* 0x0000000904077221 */ /* 0x020fe20000000000 */
[----:B------:R-:W-:Y:S06]  /*07d0*/  BRA.U !UP1, `(.L_x_12) ;  /* 0xfffffffd09c47547 */ /* 0x000fec000b83ffff */
.L_x_11:
[----:B------:R-:W-:-:S04]  /*07e0*/  UIADD3 UR5, UPT, UPT, -UR4, URZ, URZ ;  /* 0x000000ff04057290 */ /* 0x000fc8000fffe1ff */
[----:B------:R-:W-:-:S09]  /*07f0*/  UISETP.GT.AND UP1, UPT, UR5, 0x1, UPT ;  /* 0x000000010500788c */ /* 0x000fd2000bf24270 */
[----:B------:R-:W-:Y:S05]  /*0800*/  BRA.U !UP1, `(.L_x_13) ;  /* 0x0000000109287547 */ /* 0x000fea000b800000 */
[----:B--234-:R-:W-:Y:S01]  /*0810*/  IMAD.MOV.U32 R2, RZ, RZ, R0 ;  /* 0x000000ffff027224 */ /* 0x01cfe200078e0000 */
[----:B-1----:R-:W-:-:S05]  /*0820*/  MOV R3, R5 ;  /* 0x0000000500037202 */ /* 0x002fca0000000f00 */
[----:B------:R-:W2:Y:S04]  /*0830*/  LDG.E R4, desc[UR6][R2.64] ;  /* 0x0000000602047981 */ /* 0x000ea8000c1e1900 */
[----:B------:R-:W3:Y:S01]  /*0840*/  LDG.E R9, desc[UR6][R2.64+0x4] ;  /* 0x0000040602097981 */ /* 0x000ee2000c1e1900 */
[----:B------:R-:W-:Y:S01]  /*0850*/  IADD3 R0, P0, PT, R0, 0x8, RZ ;  /* 0x0000000800007810 */ /* 0x000fe20007f1e0ff */
[----:B------:R-:W-:Y:S02]  /*0860*/  UIADD3 UR4, UPT, UPT, UR4, 0x2, URZ ;  /* 0x0000000204047890 */ /* 0x000fe4000fffe0ff */
[----:B------:R-:W-:Y:S02]  /*0870*/  UPLOP3.LUT UP0, UPT, UPT, UPT, UPT, 0x40, 0x4 ;  /* 0x000000000004789c */ /* 0x000fe40003f0e870 */
[----:B------:R-:W-:-:S02]  /*0880*/  IMAD.X R5, RZ, RZ, R5, P0 ;  /* 0x000000ffff057224 */ /* 0x000fc400000e0605 */
[----:B--2---:R-:W-:-:S04]  /*0890*/  FADD R4, R7, R4 ;  /* 0x0000000407047221 */ /* 0x004fc80000000000 */
[----:B---3--:R-:W-:-:S07]  /*08a0*/  FADD R7, R4, R9 ;  /* 0x0000000904077221 */ /* 0x008fce0000000000 */
.L_x_13:
[----:B------:R-:W-:-:S09]  /*08b0*/  UISETP.NE.OR UP0, UPT, UR4, URZ, UP0 ;  /* 0x000000ff0400728c */ /* 0x000fd20008705670 */
[----:B------:R-:W-:Y:S05]  /*08c0*/  BRA.U !UP0, `(.L_x_9) ;  /* 0x0000000108247547 */ /* 0x000fea000b800000 */
.L_x_10:
[----:B--234-:R-:W-:Y:S01]  /*08d0*/  MOV R2, R0 ;  /* 0x0000000000027202 */ /* 0x01cfe20000000f00 */
[----:B-1----:R-:W-:-:S05]  /*08e0*/  IMAD.MOV.U32 R3, RZ, RZ, R5 ;  /* 0x000000ffff037224 */ /* 0x002fca00078e0005 */
[----:B------:R-:W2:Y:S01]  /*08f0*/  LDG.E R2, desc[UR6][R2.64] ;  /* 0x0000000602027981 */ /* 0x000ea2000c1e1900 */
[----:B------:R-:W-:Y:S01]  /*0900*/  UIADD3 UR4, UPT, UPT, UR4, 0x1, URZ ;  /* 0x0000000104047890 */ /* 0x000fe2000fffe0ff */
[----:B------:R-:W-:-:S03]  /*0910*/  IADD3 R0, P0, PT, R0, 0x4, RZ ;  /* 0x0000000400007810 */ /* 0x000fc60007f1e0ff */
[----:B------:R-:W-:Y:S01]  /*0920*/  UISETP.NE.AND UP0, UPT, UR4, URZ, UPT ;  /* 0x000000ff0400728c */ /* 0x000fe2000bf05270 */
[----:B------:R-:W-:Y:S01]  /*0930*/  IADD3.X R5, PT, PT, RZ, R5, RZ, P0, !PT ;  /* 0x00000005ff057210 */ /* 0x000fe200007fe4ff */
[----:B--2---:R-:W-:-:S07]  /*0940*/  FADD R7, R2, R7 ;  /* 0x0000000702077221 */ /* 0x004fce0000000000 */
[----:B------:R-:W-:Y:S05]  /*0950*/  BRA.U UP0, `(.L_x_10) ;  /* 0xfffffffd00dc7547 */ /* 0x000fea000b83ffff */
.L_x_9:
[----:B--234-:R-:W0:Y:S02]  /*0960*/  LDC.64 R2, c[0x0][0x390] ;  /* 0x0000e400ff027b82 */ /* 0x01ce240000000a00 */
[----:B0-----:R-:W-:Y:S01]  /*0970*/  STG.E desc[UR6][R2.64], R7 ;  /* 0x0000000702007986 */ /* 0x001fe2000c101906 */
[----:B------:R-:W-:Y:S05]  /*0980*/  EXIT ;  /* 0x000000000000794d */ /* 0x000fea0003800000 */
.L_x_14:
[----:B------:R-:W-:-:S00]  /*0990*/  BRA `(.L_x_14) ;  /* 0xfffffffc00fc7947 */ /* 0x000fc0000383ffff */
[----:B------:R-:W-:-:S00]  /*09a0*/  NOP ;  /* 0x0000000000007918 */ /* 0x000fc00000000000 */
        /* <DEDUP_REMOVED lines=13> */
.L_x_15:


//--------------------- .nv.shared.reserved.0     --------------------------
	.section	.nv.shared.reserved.0,"aw",@nobits
	.weak		__nv_reservedSMEM_offset_0_alias
	.size		__nv_reservedSMEM_offset_0_alias, 0, 64
	.other		__nv_reservedSMEM_offset_0_alias,@"STO_CUDA_RESERVED_SHARED STV_DEFAULT"
__nv_reservedSMEM_offset_0_alias:
	.zero		0
	.zero		64


//--------------------- .nv.constant0._Z13gpu_reductionPfjS_ --------------------------
	.section	.nv.constant0._Z13gpu_reductionPfjS_,"a",@progbits
	.sectionflags	@""
	.align	4
.nv.constant0._Z13gpu_reductionPfjS_:
	.zero		920


//--------------------- SYMBOLS --------------------------

	.type		.nv.reservedSmem.offset0,@object
	.size		.nv.reservedSmem.offset0,0x4
